	.headerflags	@"EF_CUDA_TEXMODE_UNIFIED EF_CUDA_64BIT_ADDRESS EF_CUDA_ACCELERATORS EF_CUDA_SM90 EF_CUDA_VIRTUAL_SM(EF_CUDA_SM90)"
	.elftype	@"ET_EXEC"


//--------------------- .nv.info                  --------------------------
	.section	.nv.info,"",@"SHT_CUDA_INFO"
	.align	4


	//----- nvinfo : EIATTR_REGCOUNT
	.align		4
        /*0000*/ 	.byte	0x04, 0x2f
        /*0002*/ 	.short	(.L_3 - .L_2)
	.align		4
.L_2:
        /*0004*/ 	.word	index@(triton_poi_fused__native_batch_norm_legit_no_training_add_9)
        /*0008*/ 	.word	0x0000001a


	//----- nvinfo : EIATTR_MIN_STACK_SIZE
	.align		4
.L_3:
        /*000c*/ 	.byte	0x04, 0x12
        /*000e*/ 	.short	(.L_5 - .L_4)
	.align		4
.L_4:
        /*0010*/ 	.word	index@(triton_poi_fused__native_batch_norm_legit_no_training_add_9)
        /*0014*/ 	.word	0x00000000


	//----- nvinfo : EIATTR_FRAME_SIZE
	.align		4
.L_5:
        /*0018*/ 	.byte	0x04, 0x11
        /*001a*/ 	.short	(.L_7 - .L_6)
	.align		4
.L_6:
        /*001c*/ 	.word	index@(triton_poi_fused__native_batch_norm_legit_no_training_add_9)
        /*0020*/ 	.word	0x00000000


	//----- nvinfo : EIATTR_MIN_STACK_SIZE
	.align		4
.L_7:
        /*0024*/ 	.byte	0x04, 0x12
        /*0026*/ 	.short	(.L_9 - .L_8)
	.align		4
.L_8:
        /*0028*/ 	.word	index@(triton_poi_fused__native_batch_norm_legit_no_training_add_9)
        /*002c*/ 	.word	0x00000000
.L_9:


//--------------------- .nv.info.triton_poi_fused__native_batch_norm_legit_no_training_add_9 --------------------------
	.section	.nv.info.triton_poi_fused__native_batch_norm_legit_no_training_add_9,"",@"SHT_CUDA_INFO"
	.sectionflags	@""
	.align	4


	//----- nvinfo : EIATTR_CUDA_API_VERSION
	.align		4
        /*0000*/ 	.byte	0x04, 0x37
        /*0002*/ 	.short	(.L_11 - .L_10)
.L_10:
        /*0004*/ 	.word	0x0000007c


	//----- nvinfo : EIATTR_KPARAM_INFO
	.align		4
.L_11:
        /*0008*/ 	.byte	0x04, 0x17
        /*000a*/ 	.short	(.L_13 - .L_12)
.L_12:
        /*000c*/ 	.word	0x00000000
        /*0010*/ 	.short	0x000b
        /*0012*/ 	.short	0x0058
        /*0014*/ 	.byte	0x00, 0xf0, 0x11, 0x00


	//----- nvinfo : EIATTR_KPARAM_INFO
	.align		4
.L_13:
        /*0018*/ 	.byte	0x04, 0x17
        /*001a*/ 	.short	(.L_15 - .L_14)
.L_14:
        /*001c*/ 	.word	0x00000000
        /*0020*/ 	.short	0x000a
        /*0022*/ 	.short	0x0050
        /*0024*/ 	.byte	0x00, 0xf4, 0x21, 0x00


	//----- nvinfo : EIATTR_KPARAM_INFO
	.align		4
.L_15:
        /*0028*/ 	.byte	0x04, 0x17
        /*002a*/ 	.short	(.L_17 - .L_16)
.L_16:
        /*002c*/ 	.word	0x00000000
        /*0030*/ 	.short	0x0009
        /*0032*/ 	.short	0x0048
        /*0034*/ 	.byte	0x00, 0xf4, 0x21, 0x00


	//----- nvinfo : EIATTR_KPARAM_INFO
	.align		4
.L_17:
        /*0038*/ 	.byte	0x04, 0x17
        /*003a*/ 	.short	(.L_19 - .L_18)
.L_18:
        /*003c*/ 	.word	0x00000000
        /*0040*/ 	.short	0x0008
        /*0042*/ 	.short	0x0040
        /*0044*/ 	.byte	0x00, 0xf4, 0x21, 0x00


	//----- nvinfo : EIATTR_KPARAM_INFO
	.align		4
.L_19:
        /*0048*/ 	.byte	0x04, 0x17
        /*004a*/ 	.short	(.L_21 - .L_20)
.L_20:
        /*004c*/ 	.word	0x00000000
        /*0050*/ 	.short	0x0007
        /*0052*/ 	.short	0x0038
        /*0054*/ 	.byte	0x00, 0xf4, 0x21, 0x00


	//----- nvinfo : EIATTR_KPARAM_INFO
	.align		4
.L_21:
        /*0058*/ 	.byte	0x04, 0x17
        /*005a*/ 	.short	(.L_23 - .L_22)
.L_22:
        /*005c*/ 	.word	0x00000000
        /*0060*/ 	.short	0x0006
        /*0062*/ 	.short	0x0030
        /*0064*/ 	.byte	0x00, 0xf4, 0x21, 0x00


	//----- nvinfo : EIATTR_KPARAM_INFO
	.align		4
.L_23:
        /*0068*/ 	.byte	0x04, 0x17
        /*006a*/ 	.short	(.L_25 - .L_24)
.L_24:
        /*006c*/ 	.word	0x00000000
        /*0070*/ 	.short	0x0005
        /*0072*/ 	.short	0x0028
        /*0074*/ 	.byte	0x00, 0xf4, 0x21, 0x00


	//----- nvinfo : EIATTR_KPARAM_INFO
	.align		4
.L_25:
        /*0078*/ 	.byte	0x04, 0x17
        /*007a*/ 	.short	(.L_27 - .L_26)
.L_26:
        /*007c*/ 	.word	0x00000000
        /*0080*/ 	.short	0x0004
        /*0082*/ 	.short	0x0020
        /*0084*/ 	.byte	0x00, 0xf4, 0x21, 0x00


	//----- nvinfo : EIATTR_KPARAM_INFO
	.align		4
.L_27:
        /*0088*/ 	.byte	0x04, 0x17
        /*008a*/ 	.short	(.L_29 - .L_28)
.L_28:
        /*008c*/ 	.word	0x00000000
        /*0090*/ 	.short	0x0003
        /*0092*/ 	.short	0x0018
        /*0094*/ 	.byte	0x00, 0xf4, 0x21, 0x00


	//----- nvinfo : EIATTR_KPARAM_INFO
	.align		4
.L_29:
        /*0098*/ 	.byte	0x04, 0x17
        /*009a*/ 	.short	(.L_31 - .L_30)
.L_30:
        /*009c*/ 	.word	0x00000000
        /*00a0*/ 	.short	0x0002
        /*00a2*/ 	.short	0x0010
        /*00a4*/ 	.byte	0x00, 0xf4, 0x21, 0x00


	//----- nvinfo : EIATTR_KPARAM_INFO
	.align		4
.L_31:
        /*00a8*/ 	.byte	0x04, 0x17
        /*00aa*/ 	.short	(.L_33 - .L_32)
.L_32:
        /*00ac*/ 	.word	0x00000000
        /*00b0*/ 	.short	0x0001
        /*00b2*/ 	.short	0x0008
        /*00b4*/ 	.byte	0x00, 0xf4, 0x21, 0x00


	//----- nvinfo : EIATTR_KPARAM_INFO
	.align		4
.L_33:
        /*00b8*/ 	.byte	0x04, 0x17
        /*00ba*/ 	.short	(.L_35 - .L_34)
.L_34:
        /*00bc*/ 	.word	0x00000000
        /*00c0*/ 	.short	0x0000
        /*00c2*/ 	.short	0x0000
        /*00c4*/ 	.byte	0x00, 0xf4, 0x21, 0x00


	//----- nvinfo : EIATTR_SPARSE_MMA_MASK
	.align		4
.L_35:
        /*00c8*/ 	.byte	0x03, 0x50
        /*00ca*/ 	.short	0x0000


	//----- nvinfo : EIATTR_MAXREG_COUNT
	.align		4
        /*00cc*/ 	.byte	0x03, 0x1b
        /*00ce*/ 	.short	0x00ff


	//----- nvinfo : EIATTR_EXIT_INSTR_OFFSETS
	.align		4
        /*00d0*/ 	.byte	0x04, 0x1c
        /*00d2*/ 	.short	(.L_37 - .L_36)


	//   ....[0]....
.L_36:
        /*00d4*/ 	.word	0x00000520


	//----- nvinfo : EIATTR_REQNTID
	.align		4
.L_37:
        /*00d8*/ 	.byte	0x04, 0x10
        /*00da*/ 	.short	(.L_39 - .L_38)
.L_38:
        /*00dc*/ 	.word	0x00000080
        /*00e0*/ 	.word	0x00000001
        /*00e4*/ 	.word	0x00000001


	//----- nvinfo : EIATTR_CBANK_PARAM_SIZE
	.align		4
.L_39:
        /*00e8*/ 	.byte	0x03, 0x19
        /*00ea*/ 	.short	0x005c


	//----- nvinfo : EIATTR_PARAM_CBANK
	.align		4
        /*00ec*/ 	.byte	0x04, 0x0a
        /*00ee*/ 	.short	(.L_41 - .L_40)
	.align		4
.L_40:
        /*00f0*/ 	.word	index@(.nv.constant0.triton_poi_fused__native_batch_norm_legit_no_training_add_9)
        /*00f4*/ 	.short	0x0210
        /*00f6*/ 	.short	0x005c


	//----- nvinfo : EIATTR_SW_WAR
	.align		4
.L_41:
        /*00f8*/ 	.byte	0x04, 0x36
        /*00fa*/ 	.short	(.L_43 - .L_42)
.L_42:
        /*00fc*/ 	.word	0x00000008
.L_43:


//--------------------- .nv.callgraph             --------------------------
	.section	.nv.callgraph,"",@"SHT_CUDA_CALLGRAPH"
	.align	4
	.sectionentsize	8
	.align		4
        /*0000*/ 	.word	0x00000000
	.align		4
        /*0004*/ 	.word	0xffffffff
	.align		4
        /*0008*/ 	.word	0x00000000
	.align		4
        /*000c*/ 	.word	0xfffffffe
	.align		4
        /*0010*/ 	.word	0x00000000
	.align		4
        /*0014*/ 	.word	0xfffffffd
	.align		4
        /*0018*/ 	.word	0x00000000
	.align		4
        /*001c*/ 	.word	0xfffffffc


//--------------------- .nv.constant4             --------------------------
	.section	.nv.constant4,"a",@progbits
	.align	8
	.align		8
.nv.constant4:
        /*0000*/ 	.dword	_$_str
	.align		8
        /*0008*/ 	.dword	_$_str_$_2


//--------------------- .text.triton_poi_fused__native_batch_norm_legit_no_training_add_9 --------------------------
	.section	.text.triton_poi_fused__native_batch_norm_legit_no_training_add_9,"ax",@progbits
	.align	128
        .global         triton_poi_fused__native_batch_norm_legit_no_training_add_9
        .type           triton_poi_fused__native_batch_norm_legit_no_training_add_9,@function
        .size           triton_poi_fused__native_batch_norm_legit_no_training_add_9,(.L_x_1 - triton_poi_fused__native_batch_norm_legit_no_training_add_9)
        .other          triton_poi_fused__native_batch_norm_legit_no_training_add_9,@"STO_CUDA_ENTRY STV_DEFAULT"
triton_poi_fused__native_batch_norm_legit_no_training_add_9:
.text.triton_poi_fused__native_batch_norm_legit_no_training_add_9:
[----:B------:R-:W-:Y:S01]  /*0000*/  LDC R1, c[0x0][0x28] ;  /* 0x00000a00ff017b82 */ /* 0x000fe20000000800 */
[----:B------:R-:W1:Y:S07]  /*0010*/  S2R R0, SR_TID.X ;  /* 0x0000000000007919 */ /* 0x000e6e0000002100 */
[----:B------:R-:W2:Y:S01]  /*0020*/  LDC.64 R14, c[0x0][0x248] ;  /* 0x00009200ff0e7b82 */ /* 0x000ea20000000a00 */
[----:B------:R-:W-:Y:S01]  /*0030*/  ULDC.64 UR4, c[0x0][0x208] ;  /* 0x0000820000047ab9 */ /* 0x000fe20000000a00 */
[----:B------:R-:W3:Y:S06]  /*0040*/  S2R R3, SR_CTAID.X ;  /* 0x0000000000037919 */ /* 0x000eec0000002500 */
[----:B------:R-:W4:Y:S08]  /*0050*/  LDC.64 R18, c[0x0][0x210] ;  /* 0x00008400ff127b82 */ /* 0x000f300000000a00 */
[----:B------:R-:W5:Y:S08]  /*0060*/  LDC.64 R22, c[0x0][0x240] ;  /* 0x00009000ff167b82 */ /* 0x000f700000000a00 */
[----:B------:R-:W4:Y:S01]  /*0070*/  LDC.64 R8, c[0x0][0x238] ;  /* 0x00008e00ff087b82 */ /* 0x000f220000000a00 */
[----:B-1----:R-:W-:-:S07]  /*0080*/  SHF.L.U32 R0, R0, 0x1, RZ ;  /* 0x0000000100007819 */ /* 0x002fce00000006ff */
[----:B------:R-:W1:Y:S01]  /*0090*/  LDC.64 R20, c[0x0][0x218] ;  /* 0x00008600ff147b82 */ /* 0x000e620000000a00 */
[----:B---3--:R-:W-:Y:S02]  /*00a0*/  SHF.R.S32.HI R5, RZ, 0x17, R3 ;  /* 0x00000017ff057819 */ /* 0x008fe40000011403 */
[----:B------:R-:W-:Y:S02]  /*00b0*/  LOP3.LUT R0, R0, 0xfe, RZ, 0xc0, !PT ;  /* 0x000000fe00007812 */ /* 0x000fe400078ec0ff */
[----:B------:R-:W-:-:S03]  /*00c0*/  SGXT R5, R5, 0x1 ;  /* 0x000000010505781a */ /* 0x000fc60000000200 */
[----:B------:R-:W3:Y:S01]  /*00d0*/  LDC.64 R16, c[0x0][0x228] ;  /* 0x00008a00ff107b82 */ /* 0x000ee20000000a00 */
[----:B------:R-:W-:-:S04]  /*00e0*/  LEA R12, R3, R0, 0x8 ;  /* 0x00000000030c7211 */ /* 0x000fc800078e40ff */
[----:B------:R-:W-:-:S03]  /*00f0*/  LEA.HI R5, R5, R12, RZ, 0x8 ;  /* 0x0000000c05057211 */ /* 0x000fc600078f40ff */
[----:B------:R-:W1:Y:S01]  /*0100*/  LDC.64 R2, c[0x0][0x220] ;  /* 0x00008800ff027b82 */ /* 0x000e620000000a00 */
[----:B------:R-:W-:-:S04]  /*0110*/  SHF.R.S32.HI R5, RZ, 0x8, R5 ;  /* 0x00000008ff057819 */ /* 0x000fc80000011405 */
[----:B------:R-:W-:-:S03]  /*0120*/  LEA.HI R0, R5, R5, RZ, 0x6 ;  /* 0x0000000505007211 */ /* 0x000fc600078f30ff */
[----:B------:R-:W3:Y:S01]  /*0130*/  LDC.64 R10, c[0x0][0x230] ;  /* 0x00008c00ff0a7b82 */ /* 0x000ee20000000a00 */
[----:B------:R-:W-:-:S04]  /*0140*/  LOP3.LUT R0, R0, 0xffffffc0, RZ, 0xc0, !PT ;  /* 0xffffffc000007812 */ /* 0x000fc800078ec0ff */
[----:B------:R-:W-:-:S03]  /*0150*/  IADD3 R13, R5, -R0, RZ ;  /* 0x80000000050d7210 */ /* 0x000fc60007ffe0ff */
[----:B------:R-:W3:Y:S02]  /*0160*/  LDC.64 R6, c[0x0][0x250] ;  /* 0x00009400ff067b82 */ /* 0x000ee40000000a00 */
[----:B--2---:R-:W-:-:S04]  /*0170*/  IMAD.WIDE R14, R13, 0x4, R14 ;  /* 0x000000040d0e7825 */ /* 0x004fc800078e020e */
[----:B01----:R-:W-:Y:S02]  /*0180*/  IMAD.WIDE R2, R13, 0x4, R2 ;  /* 0x000000040d027825 */ /* 0x003fe400078e0202 */
[----:B------:R-:W2:Y:S01]  /*0190*/  LDG.E.EL R14, desc[UR4][R14.64] ;  /* 0x000000040e0e7981 */ /* 0x000ea2000c2e1900 */
[----:B------:R-:W0:Y:S03]  /*01a0*/  LDC.64 R4, c[0x0][0x258] ;  /* 0x00009600ff047b82 */ /* 0x000e260000000a00 */
[----:B------:R1:W2:Y:S01]  /*01b0*/  LDG.E.EL R0, desc[UR4][R2.64] ;  /* 0x0000000402007981 */ /* 0x0002a2000c2e1900 */
[----:B----4-:R-:W-:-:S04]  /*01c0*/  IMAD.WIDE R8, R12, 0x4, R8 ;  /* 0x000000040c087825 */ /* 0x010fc800078e0208 */
[C---:B------:R-:W-:Y:S02]  /*01d0*/  IMAD.WIDE R20, R13.reuse, 0x4, R20 ;  /* 0x000000040d147825 */ /* 0x040fe400078e0214 */
[----:B------:R-:W4:Y:S02]  /*01e0*/  LDG.E.64 R8, desc[UR4][R8.64] ;  /* 0x0000000408087981 */ /* 0x000f24000c1e1b00 */
[----:B-1----:R-:W-:Y:S02]  /*01f0*/  IMAD.WIDE R2, R12, 0x4, R18 ;  /* 0x000000040c027825 */ /* 0x002fe400078e0212 */
[----:B------:R-:W4:Y:S02]  /*0200*/  LDG.E.EL R15, desc[UR4][R20.64] ;  /* 0x00000004140f7981 */ /* 0x000f24000c2e1900 */
[C---:B-----5:R-:W-:Y:S02]  /*0210*/  IMAD.WIDE R18, R13.reuse, 0x4, R22 ;  /* 0x000000040d127825 */ /* 0x060fe400078e0216 */
[----:B------:R-:W4:Y:S02]  /*0220*/  LDG.E.64 R2, desc[UR4][R2.64] ;  /* 0x0000000402027981 */ /* 0x000f24000c1e1b00 */
[----:B---3--:R-:W-:-:S02]  /*0230*/  IMAD.WIDE R16, R13, 0x4, R16 ;  /* 0x000000040d107825 */ /* 0x008fc400078e0210 */
[----:B------:R-:W3:Y:S02]  /*0240*/  LDG.E.EL R18, desc[UR4][R18.64] ;  /* 0x0000000412127981 */ /* 0x000ee4000c2e1900 */
[C---:B------:R-:W-:Y:S02]  /*0250*/  IMAD.WIDE R10, R13.reuse, 0x4, R10 ;  /* 0x000000040d0a7825 */ /* 0x040fe400078e020a */
[----:B------:R-:W5:Y:S02]  /*0260*/  LDG.E.EL R16, desc[UR4][R16.64] ;  /* 0x0000000410107981 */ /* 0x000f64000c2e1900 */
[C---:B------:R-:W-:Y:S02]  /*0270*/  IMAD.WIDE R6, R13.reuse, 0x4, R6 ;  /* 0x000000040d067825 */ /* 0x040fe400078e0206 */
[----:B------:R-:W5:Y:S02]  /*0280*/  LDG.E.EL R11, desc[UR4][R10.64] ;  /* 0x000000040a0b7981 */ /* 0x000f64000c2e1900 */
[----:B0-----:R-:W-:-:S02]  /*0290*/  IMAD.WIDE R4, R13, 0x4, R4 ;  /* 0x000000040d047825 */ /* 0x001fc400078e0204 */
[----:B------:R0:W3:Y:S04]  /*02a0*/  LDG.E.EL R6, desc[UR4][R6.64] ;  /* 0x0000000406067981 */ /* 0x0000e8000c2e1900 */
[----:B------:R1:W3:Y:S01]  /*02b0*/  LDG.E.EL R13, desc[UR4][R4.64] ;  /* 0x00000004040d7981 */ /* 0x0002e2000c2e1900 */
[----:B0-----:R-:W-:Y:S01]  /*02c0*/  HFMA2.MMA R7, -RZ, RZ, 1.625, 0 ;  /* 0x3e800000ff077435 */ /* 0x001fe200000001ff */
[----:B-1----:R-:W0:Y:S02]  /*02d0*/  LDC.64 R4, c[0x0][0x260] ;  /* 0x00009800ff047b82 */ /* 0x002e240000000a00 */
[----:B0-----:R-:W-:-:S04]  /*02e0*/  IMAD.WIDE R4, R12, 0x4, R4 ;  /* 0x000000040c047825 */ /* 0x001fc800078e0204 */
[----:B--2---:R-:W-:Y:S01]  /*02f0*/  FADD R14, R14, 9.9999997473787516356e-06 ;  /* 0x3727c5ac0e0e7421 */ /* 0x004fe20000000000 */
[----:B------:R-:W-:-:S03]  /*0300*/  FADD R0, R0, 9.9999997473787516356e-06 ;  /* 0x3727c5ac00007421 */ /* 0x000fc60000000000 */
[----:B------:R-:W0:Y:S08]  /*0310*/  MUFU.SQRT R20, R14 ;  /* 0x0000000e00147308 */ /* 0x000e300000002000 */
[----:B------:R-:W1:Y:S01]  /*0320*/  MUFU.SQRT R19, R0 ;  /* 0x0000000000137308 */ /* 0x000e620000002000 */
[C---:B0-----:R-:W-:Y:S02]  /*0330*/  FSETP.GT.AND P1, PT, R20.reuse, 8.50705917302346158658e+37, PT ;  /* 0x7e8000001400780b */ /* 0x041fe40003f24000 */
[----:B------:R-:W-:-:S02]  /*0340*/  FSETP.GEU.AND P3, PT, R20, 1.175494350822287508e-38, PT ;  /* 0x008000001400780b */ /* 0x000fc40003f6e000 */
[C---:B-1----:R-:W-:Y:S02]  /*0350*/  FSETP.GT.AND P0, PT, R19.reuse, 8.50705917302346158658e+37, PT ;  /* 0x7e8000001300780b */ /* 0x042fe40003f04000 */
[----:B------:R-:W-:-:S07]  /*0360*/  FSETP.GEU.AND P2, PT, R19, 1.175494350822287508e-38, PT ;  /* 0x008000001300780b */ /* 0x000fce0003f4e000 */
[----:B------:R-:W-:-:S04]  /*0370*/  @P1 FMUL R20, R20, 0.25 ;  /* 0x3e80000014141820 */ /* 0x000fc80000400000 */
[----:B------:R-:W-:Y:S01]  /*0380*/  @P0 FMUL R19, R19, 0.25 ;  /* 0x3e80000013130820 */ /* 0x000fe20000400000 */
[----:B------:R-:W-:-:S03]  /*0390*/  @!P3 FMUL R20, R20, 16777216 ;  /* 0x4b8000001414b820 */ /* 0x000fc60000400000 */
[----:B------:R-:W-:-:S03]  /*03a0*/  @!P2 FMUL R19, R19, 16777216 ;  /* 0x4b8000001313a820 */ /* 0x000fc60000400000 */
[----:B------:R-:W0:Y:S01]  /*03b0*/  MUFU.RCP R20, R20 ;  /* 0x0000001400147308 */ /* 0x000e220000001000 */
[----:B------:R-:W-:-:S07]  /*03c0*/  FSEL R0, R7, 1, P0 ;  /* 0x3f80000007007808 */ /* 0x000fce0000000000 */
[----:B------:R-:W1:Y:S01]  /*03d0*/  MUFU.RCP R19, R19 ;  /* 0x0000001300137308 */ /* 0x000e620000001000 */
[----:B------:R-:W-:Y:S01]  /*03e0*/  FSEL R7, R7, 1, P1 ;  /* 0x3f80000007077808 */ /* 0x000fe20000800000 */
[----:B------:R-:W-:Y:S01]  /*03f0*/  @!P2 FMUL R0, R0, 16777216 ;  /* 0x4b8000000000a820 */ /* 0x000fe20000400000 */
[----:B----4-:R-:W-:-:S03]  /*0400*/  FADD R2, R2, -R15 ;  /* 0x8000000f02027221 */ /* 0x010fc60000000000 */
[----:B------:R-:W-:Y:S01]  /*0410*/  @!P3 FMUL R7, R7, 16777216 ;  /* 0x4b8000000707b820 */ /* 0x000fe20000400000 */
[--C-:B---3--:R-:W-:Y:S01]  /*0420*/  FADD R8, R8, -R18.reuse ;  /* 0x8000001208087221 */ /* 0x108fe20000000000 */
[----:B------:R-:W-:Y:S01]  /*0430*/  FADD R10, R3, -R15 ;  /* 0x8000000f030a7221 */ /* 0x000fe20000000000 */
[----:B------:R-:W-:Y:S01]  /*0440*/  FADD R18, R9, -R18 ;  /* 0x8000001209127221 */ /* 0x000fe20000000000 */
[----:B0-----:R-:W-:Y:S01]  /*0450*/  FMUL R7, R20, R7 ;  /* 0x0000000714077220 */ /* 0x001fe20000400000 */
[----:B-1----:R-:W-:-:S03]  /*0460*/  FMUL R19, R19, R0 ;  /* 0x0000000013137220 */ /* 0x002fc60000400000 */
[C---:B------:R-:W-:Y:S01]  /*0470*/  FMUL R8, R7.reuse, R8 ;  /* 0x0000000807087220 */ /* 0x040fe20000400000 */
[----:B------:R-:W-:Y:S01]  /*0480*/  FMUL R18, R7, R18 ;  /* 0x0000001207127220 */ /* 0x000fe20000400000 */
[C---:B------:R-:W-:Y:S01]  /*0490*/  FMUL R2, R19.reuse, R2 ;  /* 0x0000000213027220 */ /* 0x040fe20000400000 */
[----:B------:R-:W-:Y:S01]  /*04a0*/  FMUL R10, R19, R10 ;  /* 0x0000000a130a7220 */ /* 0x000fe20000400000 */
[C-C-:B------:R-:W-:Y:S01]  /*04b0*/  FFMA R8, R6.reuse, R8, R13.reuse ;  /* 0x0000000806087223 */ /* 0x140fe2000000000d */
[----:B------:R-:W-:Y:S01]  /*04c0*/  FFMA R18, R6, R18, R13 ;  /* 0x0000001206127223 */ /* 0x000fe2000000000d */
[C-C-:B-----5:R-:W-:Y:S01]  /*04d0*/  FFMA R3, R16.reuse, R2, R11.reuse ;  /* 0x0000000210037223 */ /* 0x160fe2000000000b */
[----:B------:R-:W-:-:S03]  /*04e0*/  FFMA R11, R16, R10, R11 ;  /* 0x0000000a100b7223 */ /* 0x000fc6000000000b */
[----:B------:R-:W-:Y:S01]  /*04f0*/  FADD R8, R8, R3 ;  /* 0x0000000308087221 */ /* 0x000fe20000000000 */
[----:B------:R-:W-:-:S05]  /*0500*/  FADD R9, R18, R11 ;  /* 0x0000000b12097221 */ /* 0x000fca0000000000 */
[----:B------:R-:W-:Y:S01]  /*0510*/  STG.E.64 desc[UR4][R4.64], R8 ;  /* 0x0000000804007986 */ /* 0x000fe2000c101b04 */
[----:B------:R-:W-:Y:S05]  /*0520*/  EXIT ;  /* 0x000000000000794d */ /* 0x000fea0003800000 */
.L_x_0:
[----:B------:R-:W-:-:S00]  /*0530*/  BRA `(.L_x_0) ;  /* 0xfffffffc00fc7947 */ /* 0x000fc0000383ffff */
[----:B------:R-:W-:-:S00]  /*0540*/  NOP ;  /* 0x0000000000007918 */ /* 0x000fc00000000000 */
        /* <DEDUP_REMOVED lines=11> */
.L_x_1:


//--------------------- .nv.global.init           --------------------------
	.section	.nv.global.init,"aw",@progbits
.nv.global.init:
	.type		_$_str,@object
	.size		_$_str,(_$_str_$_2 - _$_str)
_$_str:
        /*0000*/ 	.byte	0x5f, 0x5f, 0x43, 0x55, 0x44, 0x41, 0x5f, 0x46, 0x54, 0x5a, 0x00
	.type		_$_str_$_2,@object
	.size		_$_str_$_2,(.L_1 - _$_str_$_2)
_$_str_$_2:
        /*000b*/ 	.byte	0x5f, 0x5f, 0x43, 0x55, 0x44, 0x41, 0x5f, 0x50, 0x52, 0x45, 0x43, 0x5f, 0x53, 0x51, 0x52, 0x54
        /*001b*/ 	.byte	0x00
.L_1:


//--------------------- .nv.constant0.triton_poi_fused__native_batch_norm_legit_no_training_add_9 --------------------------
	.section	.nv.constant0.triton_poi_fused__native_batch_norm_legit_no_training_add_9,"a",@progbits
	.sectionflags	@""
	.align	4
.nv.constant0.triton_poi_fused__native_batch_norm_legit_no_training_add_9:
	.zero		620
